//
// Generated by NVIDIA NVVM Compiler
//
// Compiler Build ID: CL-36424714
// Cuda compilation tools, release 13.0, V13.0.88
// Based on NVVM 20.0.0
//

.version 9.0
.target sm_100
.address_size 64

	// .globl	_Z19gauss_seidel_kernelPdS_S_iid

.visible .entry _Z19gauss_seidel_kernelPdS_S_iid(
	.param .u64 .ptr .align 1 _Z19gauss_seidel_kernelPdS_S_iid_param_0,
	.param .u64 .ptr .align 1 _Z19gauss_seidel_kernelPdS_S_iid_param_1,
	.param .u64 .ptr .align 1 _Z19gauss_seidel_kernelPdS_S_iid_param_2,
	.param .u32 _Z19gauss_seidel_kernelPdS_S_iid_param_3,
	.param .u32 _Z19gauss_seidel_kernelPdS_S_iid_param_4,
	.param .f64 _Z19gauss_seidel_kernelPdS_S_iid_param_5
)
{
	.reg .pred 	%p<28>;
	.reg .b32 	%r<52>;
	.reg .b64 	%rd<45>;
	.reg .b64 	%fd<100>;

	ld.param.u64 	%rd17, [_Z19gauss_seidel_kernelPdS_S_iid_param_0];
	ld.param.u64 	%rd16, [_Z19gauss_seidel_kernelPdS_S_iid_param_1];
	ld.param.u64 	%rd18, [_Z19gauss_seidel_kernelPdS_S_iid_param_2];
	ld.param.u32 	%r22, [_Z19gauss_seidel_kernelPdS_S_iid_param_3];
	ld.param.u32 	%r23, [_Z19gauss_seidel_kernelPdS_S_iid_param_4];
	cvta.to.global.u64 	%rd1, %rd18;
	cvta.to.global.u64 	%rd2, %rd17;
	mov.u32 	%r24, %tid.x;
	mov.u32 	%r25, %ctaid.x;
	mov.u32 	%r26, %ntid.x;
	mad.lo.s32 	%r1, %r25, %r26, %r24;
	setp.ge.s32 	%p1, %r1, %r22;
	setp.lt.s32 	%p2, %r23, 1;
	or.pred  	%p3, %p1, %p2;
	@%p3 bra 	$L__BB0_44;
	cvta.to.global.u64 	%rd19, %rd16;
	mul.lo.s32 	%r2, %r22, %r1;
	mul.wide.s32 	%rd20, %r1, 8;
	add.s64 	%rd3, %rd19, %rd20;
	add.s32 	%r28, %r2, %r1;
	mul.wide.s32 	%rd21, %r28, 8;
	add.s64 	%rd4, %rd2, %rd21;
	add.s64 	%rd5, %rd1, %rd20;
	and.b32  	%r3, %r22, 7;
	add.s32 	%r4, %r3, -1;
	and.b32  	%r5, %r22, 3;
	and.b32  	%r6, %r22, 2147483640;
	and.b32  	%r7, %r22, 1;
	neg.s32 	%r8, %r1;
	cvt.s64.s32 	%rd6, %r2;
	mul.wide.s32 	%rd22, %r2, 8;
	add.s64 	%rd23, %rd22, %rd2;
	add.s64 	%rd7, %rd23, 32;
	mov.b32 	%r45, 0;
$L__BB0_2:
	setp.lt.s32 	%p4, %r22, 1;
	mov.f64 	%fd79, 0d0000000000000000;
	@%p4 bra 	$L__BB0_43;
	setp.lt.u32 	%p5, %r22, 8;
	mov.f64 	%fd79, 0d0000000000000000;
	mov.b32 	%r50, 0;
	@%p5 bra 	$L__BB0_22;
	add.s64 	%rd44, %rd1, 32;
	mov.f64 	%fd79, 0d0000000000000000;
	mov.b32 	%r48, 0;
	mov.u64 	%rd43, %rd7;
	mov.u32 	%r46, %r8;
	mov.u32 	%r47, %r2;
$L__BB0_5:
	.pragma "nounroll";
	setp.eq.s32 	%p6, %r46, 0;
	@%p6 bra 	$L__BB0_7;
	mul.wide.s32 	%rd24, %r47, 8;
	add.s64 	%rd25, %rd2, %rd24;
	ld.global.f64 	%fd42, [%rd25];
	ld.global.f64 	%fd43, [%rd44+-32];
	fma.rn.f64 	%fd79, %fd42, %fd43, %fd79;
$L__BB0_7:
	add.s32 	%r31, %r48, 1;
	setp.eq.s32 	%p7, %r31, %r1;
	@%p7 bra 	$L__BB0_9;
	ld.global.f64 	%fd44, [%rd43+-24];
	ld.global.f64 	%fd45, [%rd44+-24];
	fma.rn.f64 	%fd79, %fd44, %fd45, %fd79;
$L__BB0_9:
	add.s32 	%r32, %r48, 2;
	setp.eq.s32 	%p8, %r32, %r1;
	@%p8 bra 	$L__BB0_11;
	ld.global.f64 	%fd46, [%rd43+-16];
	ld.global.f64 	%fd47, [%rd44+-16];
	fma.rn.f64 	%fd79, %fd46, %fd47, %fd79;
$L__BB0_11:
	add.s32 	%r33, %r48, 3;
	setp.eq.s32 	%p9, %r33, %r1;
	@%p9 bra 	$L__BB0_13;
	ld.global.f64 	%fd48, [%rd43+-8];
	ld.global.f64 	%fd49, [%rd44+-8];
	fma.rn.f64 	%fd79, %fd48, %fd49, %fd79;
$L__BB0_13:
	add.s32 	%r34, %r48, 4;
	setp.eq.s32 	%p10, %r34, %r1;
	@%p10 bra 	$L__BB0_15;
	ld.global.f64 	%fd50, [%rd43];
	ld.global.f64 	%fd51, [%rd44];
	fma.rn.f64 	%fd79, %fd50, %fd51, %fd79;
$L__BB0_15:
	add.s32 	%r35, %r48, 5;
	setp.eq.s32 	%p11, %r35, %r1;
	@%p11 bra 	$L__BB0_17;
	ld.global.f64 	%fd52, [%rd43+8];
	ld.global.f64 	%fd53, [%rd44+8];
	fma.rn.f64 	%fd79, %fd52, %fd53, %fd79;
$L__BB0_17:
	add.s32 	%r36, %r48, 6;
	setp.eq.s32 	%p12, %r36, %r1;
	@%p12 bra 	$L__BB0_19;
	ld.global.f64 	%fd54, [%rd43+16];
	ld.global.f64 	%fd55, [%rd44+16];
	fma.rn.f64 	%fd79, %fd54, %fd55, %fd79;
$L__BB0_19:
	add.s32 	%r37, %r48, 7;
	setp.eq.s32 	%p13, %r37, %r1;
	@%p13 bra 	$L__BB0_21;
	ld.global.f64 	%fd56, [%rd43+24];
	ld.global.f64 	%fd57, [%rd44+24];
	fma.rn.f64 	%fd79, %fd56, %fd57, %fd79;
$L__BB0_21:
	add.s32 	%r48, %r48, 8;
	add.s32 	%r47, %r47, 8;
	add.s64 	%rd44, %rd44, 64;
	add.s32 	%r46, %r46, 8;
	add.s64 	%rd43, %rd43, 64;
	setp.ne.s32 	%p14, %r48, %r6;
	mov.u32 	%r50, %r6;
	@%p14 bra 	$L__BB0_5;
$L__BB0_22:
	setp.eq.s32 	%p15, %r3, 0;
	@%p15 bra 	$L__BB0_43;
	setp.lt.u32 	%p16, %r4, 3;
	@%p16 bra 	$L__BB0_33;
	setp.eq.s32 	%p17, %r50, %r1;
	mul.wide.u32 	%rd26, %r50, 8;
	add.s64 	%rd13, %rd1, %rd26;
	@%p17 bra 	$L__BB0_26;
	add.s32 	%r38, %r50, %r2;
	mul.wide.s32 	%rd27, %r38, 8;
	add.s64 	%rd28, %rd2, %rd27;
	ld.global.f64 	%fd59, [%rd28];
	ld.global.f64 	%fd60, [%rd13];
	fma.rn.f64 	%fd79, %fd59, %fd60, %fd79;
$L__BB0_26:
	add.s32 	%r39, %r50, 1;
	setp.eq.s32 	%p18, %r39, %r1;
	cvt.u64.u32 	%rd29, %r50;
	add.s64 	%rd30, %rd29, %rd6;
	shl.b64 	%rd31, %rd30, 3;
	add.s64 	%rd14, %rd2, %rd31;
	@%p18 bra 	$L__BB0_28;
	ld.global.f64 	%fd61, [%rd14+8];
	ld.global.f64 	%fd62, [%rd13+8];
	fma.rn.f64 	%fd79, %fd61, %fd62, %fd79;
$L__BB0_28:
	add.s32 	%r40, %r50, 2;
	setp.eq.s32 	%p19, %r40, %r1;
	@%p19 bra 	$L__BB0_30;
	ld.global.f64 	%fd63, [%rd14+16];
	ld.global.f64 	%fd64, [%rd13+16];
	fma.rn.f64 	%fd79, %fd63, %fd64, %fd79;
$L__BB0_30:
	add.s32 	%r41, %r50, 3;
	setp.eq.s32 	%p20, %r41, %r1;
	@%p20 bra 	$L__BB0_32;
	ld.global.f64 	%fd65, [%rd14+24];
	ld.global.f64 	%fd66, [%rd13+24];
	fma.rn.f64 	%fd79, %fd65, %fd66, %fd79;
$L__BB0_32:
	add.s32 	%r50, %r50, 4;
$L__BB0_33:
	setp.eq.s32 	%p21, %r5, 0;
	@%p21 bra 	$L__BB0_43;
	setp.eq.s32 	%p22, %r5, 1;
	@%p22 bra 	$L__BB0_40;
	setp.eq.s32 	%p23, %r50, %r1;
	mul.wide.u32 	%rd32, %r50, 8;
	add.s64 	%rd15, %rd1, %rd32;
	@%p23 bra 	$L__BB0_37;
	add.s32 	%r42, %r50, %r2;
	mul.wide.s32 	%rd33, %r42, 8;
	add.s64 	%rd34, %rd2, %rd33;
	ld.global.f64 	%fd68, [%rd34];
	ld.global.f64 	%fd69, [%rd15];
	fma.rn.f64 	%fd79, %fd68, %fd69, %fd79;
$L__BB0_37:
	add.s32 	%r43, %r50, 1;
	setp.eq.s32 	%p24, %r43, %r1;
	@%p24 bra 	$L__BB0_39;
	cvt.s64.s32 	%rd35, %r50;
	add.s64 	%rd36, %rd35, %rd6;
	shl.b64 	%rd37, %rd36, 3;
	add.s64 	%rd38, %rd2, %rd37;
	ld.global.f64 	%fd70, [%rd38+8];
	ld.global.f64 	%fd71, [%rd15+8];
	fma.rn.f64 	%fd79, %fd70, %fd71, %fd79;
$L__BB0_39:
	add.s32 	%r50, %r50, 2;
$L__BB0_40:
	setp.eq.s32 	%p25, %r7, 0;
	@%p25 bra 	$L__BB0_43;
	setp.eq.s32 	%p26, %r50, %r1;
	@%p26 bra 	$L__BB0_43;
	add.s32 	%r44, %r50, %r2;
	mul.wide.s32 	%rd39, %r44, 8;
	add.s64 	%rd40, %rd2, %rd39;
	ld.global.f64 	%fd72, [%rd40];
	mul.wide.u32 	%rd41, %r50, 8;
	add.s64 	%rd42, %rd1, %rd41;
	ld.global.f64 	%fd73, [%rd42];
	fma.rn.f64 	%fd79, %fd72, %fd73, %fd79;
$L__BB0_43:
	ld.global.f64 	%fd74, [%rd3];
	sub.f64 	%fd75, %fd74, %fd79;
	ld.global.f64 	%fd76, [%rd4];
	div.rn.f64 	%fd77, %fd75, %fd76;
	st.global.f64 	[%rd5], %fd77;
	bar.sync 	0;
	add.s32 	%r45, %r45, 1;
	setp.ne.s32 	%p27, %r45, %r23;
	@%p27 bra 	$L__BB0_2;
$L__BB0_44:
	ret;

}


// ===== COMPILED SASS (sm_100) =====

	.target	sm_100

	.elftype	@"ET_EXEC"


//--------------------- .note.nv.tkinfo           --------------------------
	.section	.note.nv.tkinfo,"",@"SHT_NOTE"
	.sectionflags	@"SHF_NOTE_NV_TKINFO"
	.tkinfo
        /*0018*/ 	.word	0x00000002
        /*0030*/ 	.string	""
        /*0030*/ 	.string	"ptxas"
        /*0030*/ 	.string	"Cuda compilation tools, release 13.0, V13.0.88"
        /*0030*/ 	.string	"Build cuda_13.0.r13.0/compiler.36424714_0"
        /*0030*/ 	.string	"-arch sm_100 -m 64 "



//--------------------- .note.nv.cuinfo           --------------------------
	.section	.note.nv.cuinfo,"",@"SHT_NOTE"
	.sectionflags	@"SHF_NOTE_NV_CUINFO"
        /*0018*/ 	.short	0x0002
        /*001a*/ 	.short	0x0064
        /*001c*/ 	.short	0x0082
	.zero		2


//--------------------- .nv.info                  --------------------------
	.section	.nv.info,"",@"SHT_CUDA_INFO"
	.align	4


	//----- nvinfo : EIATTR_REGCOUNT
	.align		4
        /*0000*/ 	.byte	0x04, 0x2f
        /*0002*/ 	.short	(.L_1 - .L_0)
	.align		4
.L_0:
        /*0004*/ 	.word	index@(_Z19gauss_seidel_kernelPdS_S_iid)
        /*0008*/ 	.word	0x00000026


	//----- nvinfo : EIATTR_FRAME_SIZE
	.align		4
.L_1:
        /*000c*/ 	.byte	0x04, 0x11
        /*000e*/ 	.short	(.L_3 - .L_2)
	.align		4
.L_2:
        /*0010*/ 	.word	index@($__internal_0_$__cuda_sm20_div_rn_f64_full)
        /*0014*/ 	.word	0x00000000


	//----- nvinfo : EIATTR_FRAME_SIZE
	.align		4
.L_3:
        /*0018*/ 	.byte	0x04, 0x11
        /*001a*/ 	.short	(.L_5 - .L_4)
	.align		4
.L_4:
        /*001c*/ 	.word	index@(_Z19gauss_seidel_kernelPdS_S_iid)
        /*0020*/ 	.word	0x00000000


	//----- nvinfo : EIATTR_MIN_STACK_SIZE
	.align		4
.L_5:
        /*0024*/ 	.byte	0x04, 0x12
        /*0026*/ 	.short	(.L_7 - .L_6)
	.align		4
.L_6:
        /*0028*/ 	.word	index@(_Z19gauss_seidel_kernelPdS_S_iid)
        /*002c*/ 	.word	0x00000000
.L_7:


//--------------------- .nv.compat                --------------------------
	.section	.nv.compat,"",@"SHT_CUDA_COMPAT_INFO"
	.align	4
        /*0000*/ 	.byte	0x02, 0x09, 0x00, 0x00, 0x02, 0x02, 0x01, 0x00, 0x02, 0x05, 0x05, 0x00, 0x03, 0x07, 0x01, 0x01
        /*0010*/ 	.byte	0x02, 0x03, 0x00, 0x00, 0x02, 0x06, 0x01, 0x00, 0x04, 0x0b, 0x08, 0x00, 0x01, 0x00, 0x00, 0x00
        /*0020*/ 	.byte	0x00, 0x00, 0x00, 0x00


//--------------------- .nv.info._Z19gauss_seidel_kernelPdS_S_iid --------------------------
	.section	.nv.info._Z19gauss_seidel_kernelPdS_S_iid,"",@"SHT_CUDA_INFO"
	.sectionflags	@""
	.align	4


	//----- nvinfo : EIATTR_CUDA_API_VERSION
	.align		4
        /*0000*/ 	.byte	0x04, 0x37
        /*0002*/ 	.short	(.L_9 - .L_8)
.L_8:
        /*0004*/ 	.word	0x00000082


	//----- nvinfo : EIATTR_KPARAM_INFO
	.align		4
.L_9:
        /*0008*/ 	.byte	0x04, 0x17
        /*000a*/ 	.short	(.L_11 - .L_10)
.L_10:
        /*000c*/ 	.word	0x00000000
        /*0010*/ 	.short	0x0005
        /*0012*/ 	.short	0x0020
        /*0014*/ 	.byte	0x00, 0xf0, 0x21, 0x00


	//----- nvinfo : EIATTR_KPARAM_INFO
	.align		4
.L_11:
        /*0018*/ 	.byte	0x04, 0x17
        /*001a*/ 	.short	(.L_13 - .L_12)
.L_12:
        /*001c*/ 	.word	0x00000000
        /*0020*/ 	.short	0x0004
        /*0022*/ 	.short	0x001c
        /*0024*/ 	.byte	0x00, 0xf0, 0x11, 0x00


	//----- nvinfo : EIATTR_KPARAM_INFO
	.align		4
.L_13:
        /*0028*/ 	.byte	0x04, 0x17
        /*002a*/ 	.short	(.L_15 - .L_14)
.L_14:
        /*002c*/ 	.word	0x00000000
        /*0030*/ 	.short	0x0003
        /*0032*/ 	.short	0x0018
        /*0034*/ 	.byte	0x00, 0xf0, 0x11, 0x00


	//----- nvinfo : EIATTR_KPARAM_INFO
	.align		4
.L_15:
        /*0038*/ 	.byte	0x04, 0x17
        /*003a*/ 	.short	(.L_17 - .L_16)
.L_16:
        /*003c*/ 	.word	0x00000000
        /*0040*/ 	.short	0x0002
        /*0042*/ 	.short	0x0010
        /*0044*/ 	.byte	0x00, 0xf5, 0x21, 0x00


	//----- nvinfo : EIATTR_KPARAM_INFO
	.align		4
.L_17:
        /*0048*/ 	.byte	0x04, 0x17
        /*004a*/ 	.short	(.L_19 - .L_18)
.L_18:
        /*004c*/ 	.word	0x00000000
        /*0050*/ 	.short	0x0001
        /*0052*/ 	.short	0x0008
        /*0054*/ 	.byte	0x00, 0xf5, 0x21, 0x00


	//----- nvinfo : EIATTR_KPARAM_INFO
	.align		4
.L_19:
        /*0058*/ 	.byte	0x04, 0x17
        /*005a*/ 	.short	(.L_21 - .L_20)
.L_20:
        /*005c*/ 	.word	0x00000000
        /*0060*/ 	.short	0x0000
        /*0062*/ 	.short	0x0000
        /*0064*/ 	.byte	0x00, 0xf5, 0x21, 0x00


	//----- nvinfo : EIATTR_SPARSE_MMA_MASK
	.align		4
.L_21:
        /*0068*/ 	.byte	0x03, 0x50
        /*006a*/ 	.short	0x0000


	//----- nvinfo : EIATTR_MAXREG_COUNT
	.align		4
        /*006c*/ 	.byte	0x03, 0x1b
        /*006e*/ 	.short	0x00ff


	//----- nvinfo : EIATTR_NUM_BARRIERS
	.align		4
        /*0070*/ 	.byte	0x02, 0x4c
        /*0072*/ 	.byte	0x01
	.zero		1


	//----- nvinfo : EIATTR_MERCURY_ISA_VERSION
	.align		4
        /*0074*/ 	.byte	0x03, 0x5f
        /*0076*/ 	.short	0x0101


	//----- nvinfo : EIATTR_VRC_CTA_INIT_COUNT
	.align		4
        /*0078*/ 	.byte	0x02, 0x4a
	.zero		1
	.zero		1


	//----- nvinfo : EIATTR_EXIT_INSTR_OFFSETS
	.align		4
        /*007c*/ 	.byte	0x04, 0x1c
        /*007e*/ 	.short	(.L_23 - .L_22)


	//   ....[0]....
.L_22:
        /*0080*/ 	.word	0x00000080


	//   ....[1]....
        /*0084*/ 	.word	0x00000c80


	//----- nvinfo : EIATTR_CRS_STACK_SIZE
	.align		4
.L_23:
        /*0088*/ 	.byte	0x04, 0x1e
        /*008a*/ 	.short	(.L_25 - .L_24)
.L_24:
        /*008c*/ 	.word	0x00000000


	//----- nvinfo : EIATTR_CBANK_PARAM_SIZE
	.align		4
.L_25:
        /*0090*/ 	.byte	0x03, 0x19
        /*0092*/ 	.short	0x0028


	//----- nvinfo : EIATTR_PARAM_CBANK
	.align		4
        /*0094*/ 	.byte	0x04, 0x0a
        /*0096*/ 	.short	(.L_27 - .L_26)
	.align		4
.L_26:
        /*0098*/ 	.word	index@(.nv.constant0._Z19gauss_seidel_kernelPdS_S_iid)
        /*009c*/ 	.short	0x0380
        /*009e*/ 	.short	0x0028


	//----- nvinfo : EIATTR_SW_WAR
	.align		4
.L_27:
        /*00a0*/ 	.byte	0x04, 0x36
        /*00a2*/ 	.short	(.L_29 - .L_28)
.L_28:
        /*00a4*/ 	.word	0x00000008
.L_29:


//--------------------- .nv.callgraph             --------------------------
	.section	.nv.callgraph,"",@"SHT_CUDA_CALLGRAPH"
	.align	4
	.sectionentsize	8
	.align		4
        /*0000*/ 	.word	0x00000000
	.align		4
        /*0004*/ 	.word	0xffffffff
	.align		4
        /*0008*/ 	.word	0x00000000
	.align		4
        /*000c*/ 	.word	0xfffffffe
	.align		4
        /*0010*/ 	.word	0x00000000
	.align		4
        /*0014*/ 	.word	0xfffffffd
	.align		4
        /*0018*/ 	.word	0x00000000
	.align		4
        /*001c*/ 	.word	0xfffffffc


//--------------------- .text._Z19gauss_seidel_kernelPdS_S_iid --------------------------
	.section	.text._Z19gauss_seidel_kernelPdS_S_iid,"ax",@progbits
	.align	128
        .global         _Z19gauss_seidel_kernelPdS_S_iid
        .type           _Z19gauss_seidel_kernelPdS_S_iid,@function
        .size           _Z19gauss_seidel_kernelPdS_S_iid,(.L_x_15 - _Z19gauss_seidel_kernelPdS_S_iid)
        .other          _Z19gauss_seidel_kernelPdS_S_iid,@"STO_CUDA_ENTRY STV_DEFAULT"
_Z19gauss_seidel_kernelPdS_S_iid:
.text._Z19gauss_seidel_kernelPdS_S_iid:
[----:B------:R-:W-:Y:S01]  /*0000*/  LDC R1, c[0x0][0x37c] ;  /* 0x0000df00ff017b82 */ /* 0x000fe20000000800 */
[----:B------:R-:W0:Y:S07]  /*0010*/  S2R R3, SR_TID.X ;  /* 0x0000000000037919 */ /* 0x000e2e0000002100 */
[----:B------:R-:W0:Y:S08]  /*0020*/  S2UR UR4, SR_CTAID.X ;  /* 0x00000000000479c3 */ /* 0x000e300000002500 */
[----:B------:R-:W0:Y:S08]  /*0030*/  LDC R0, c[0x0][0x360] ;  /* 0x0000d800ff007b82 */ /* 0x000e300000000800 */
[----:B------:R-:W1:Y:S01]  /*0040*/  LDC.64 R8, c[0x0][0x398] ;  /* 0x0000e600ff087b82 */ /* 0x000e620000000a00 */
[----:B0-----:R-:W-:Y:S01]  /*0050*/  IMAD R3, R0, UR4, R3 ;  /* 0x0000000400037c24 */ /* 0x001fe2000f8e0203 */
[----:B-1----:R-:W-:-:S04]  /*0060*/  ISETP.GE.AND P0, PT, R9, 0x1, PT ;  /* 0x000000010900780c */ /* 0x002fc80003f06270 */
[----:B------:R-:W-:-:S13]  /*0070*/  ISETP.GE.OR P0, PT, R3, R8, !P0 ;  /* 0x000000080300720c */ /* 0x000fda0004706670 */
[----:B------:R-:W-:Y:S05]  /*0080*/  @P0 EXIT ;  /* 0x000000000000094d */ /* 0x000fea0003800000 */
[----:B------:R-:W0:Y:S01]  /*0090*/  LDC.64 R12, c[0x0][0x380] ;  /* 0x0000e000ff0c7b82 */ /* 0x000e220000000a00 */
[C---:B------:R-:W-:Y:S01]  /*00a0*/  IMAD R0, R3.reuse, R8, RZ ;  /* 0x0000000803007224 */ /* 0x040fe200078e02ff */
[----:B------:R-:W-:Y:S01]  /*00b0*/  LOP3.LUT R6, R8, 0x3, RZ, 0xc0, !PT ;  /* 0x0000000308067812 */ /* 0x000fe200078ec0ff */
[----:B------:R-:W1:Y:S02]  /*00c0*/  LDCU.64 UR8, c[0x0][0x358] ;  /* 0x00006b00ff0877ac */ /* 0x000e640008000a00 */
[--C-:B------:R-:W-:Y:S01]  /*00d0*/  IMAD.IADD R7, R3, 0x1, R0.reuse ;  /* 0x0000000103077824 */ /* 0x100fe200078e0200 */
[----:B------:R-:W-:Y:S01]  /*00e0*/  SHF.R.S32.HI R9, RZ, 0x1f, R0 ;  /* 0x0000001fff097819 */ /* 0x000fe20000011400 */
[----:B------:R-:W-:Y:S01]  /*00f0*/  UMOV UR4, URZ ;  /* 0x000000ff00047c82 */ /* 0x000fe20008000000 */
[----:B------:R-:W2:Y:S08]  /*0100*/  LDC.64 R14, c[0x0][0x388] ;  /* 0x0000e200ff0e7b82 */ /* 0x000eb00000000a00 */
[----:B------:R-:W3:Y:S01]  /*0110*/  LDC.64 R16, c[0x0][0x390] ;  /* 0x0000e400ff107b82 */ /* 0x000ee20000000a00 */
[----:B0-----:R-:W-:-:S04]  /*0120*/  IMAD.WIDE R4, R0, 0x8, R12 ;  /* 0x0000000800047825 */ /* 0x001fc800078e020c */
[----:B------:R-:W-:Y:S01]  /*0130*/  IMAD.WIDE R12, R7, 0x8, R12 ;  /* 0x00000008070c7825 */ /* 0x000fe200078e020c */
[----:B------:R-:W-:Y:S02]  /*0140*/  IADD3 R2, P0, PT, R4, 0x20, RZ ;  /* 0x0000002004027810 */ /* 0x000fe40007f1e0ff */
[----:B------:R-:W-:Y:S01]  /*0150*/  LOP3.LUT R7, R8, 0x7ffffff8, RZ, 0xc0, !PT ;  /* 0x7ffffff808077812 */ /* 0x000fe200078ec0ff */
[----:B--2---:R-:W-:-:S04]  /*0160*/  IMAD.WIDE R14, R3, 0x8, R14 ;  /* 0x00000008030e7825 */ /* 0x004fc800078e020e */
[----:B------:R-:W-:Y:S01]  /*0170*/  IMAD.X R4, RZ, RZ, R5, P0 ;  /* 0x000000ffff047224 */ /* 0x000fe200000e0605 */
[----:B------:R-:W-:Y:S01]  /*0180*/  LOP3.LUT R5, R8, 0x7, RZ, 0xc0, !PT ;  /* 0x0000000708057812 */ /* 0x000fe200078ec0ff */
[----:B------:R-:W-:Y:S02]  /*0190*/  IMAD.MOV R8, RZ, RZ, -R3 ;  /* 0x000000ffff087224 */ /* 0x000fe400078e0a03 */
[----:B-1-3--:R-:W-:-:S07]  /*01a0*/  IMAD.WIDE R16, R3, 0x8, R16 ;  /* 0x0000000803107825 */ /* 0x00afce00078e0210 */
.L_x_8:
[----:B0-----:R-:W0:Y:S01]  /*01b0*/  LDCU.64 UR6, c[0x0][0x398] ;  /* 0x00007300ff0677ac */ /* 0x001e220008000a00 */
[----:B------:R-:W-:Y:S01]  /*01c0*/  CS2R R10, SRZ ;  /* 0x00000000000a7805 */ /* 0x000fe2000001ff00 */
[----:B------:R-:W-:Y:S02]  /*01d0*/  UIADD3 UR4, UPT, UPT, UR4, 0x1, URZ ;  /* 0x0000000104047890 */ /* 0x000fe4000fffe0ff */
[----:B0-----:R-:W-:Y:S02]  /*01e0*/  UISETP.GE.AND UP1, UPT, UR6, 0x1, UPT ;  /* 0x000000010600788c */ /* 0x001fe4000bf26270 */
[----:B------:R-:W-:-:S07]  /*01f0*/  UISETP.NE.AND UP0, UPT, UR4, UR7, UPT ;  /* 0x000000070400728c */ /* 0x000fce000bf05270 */
[----:B------:R-:W-:Y:S05]  /*0200*/  BRA.U !UP1, `(.L_x_0) ;  /* 0x00000009093c7547 */ /* 0x000fea000b800000 */
[----:B------:R-:W-:Y:S01]  /*0210*/  UISETP.GE.U32.AND UP1, UPT, UR6, 0x8, UPT ;  /* 0x000000080600788c */ /* 0x000fe2000bf26070 */
[----:B------:R-:W-:Y:S01]  /*0220*/  IMAD.MOV.U32 R35, RZ, RZ, RZ ;  /* 0x000000ffff237224 */ /* 0x000fe200078e00ff */
[----:B------:R-:W-:-:S07]  /*0230*/  CS2R R10, SRZ ;  /* 0x00000000000a7805 */ /* 0x000fce000001ff00 */
[----:B------:R-:W-:Y:S05]  /*0240*/  BRA.U !UP1, `(.L_x_1) ;  /* 0x0000000509087547 */ /* 0x000fea000b800000 */
[----:B------:R-:W0:Y:S01]  /*0250*/  LDCU.64 UR6, c[0x0][0x390] ;  /* 0x00007200ff0677ac */ /* 0x000e220008000a00 */
[----:B------:R-:W-:Y:S01]  /*0260*/  IMAD.MOV.U32 R32, RZ, RZ, R2 ;  /* 0x000000ffff207224 */ /* 0x000fe200078e0002 */
[----:B------:R-:W-:Y:S01]  /*0270*/  CS2R R10, SRZ ;  /* 0x00000000000a7805 */ /* 0x000fe2000001ff00 */
[----:B------:R-:W-:Y:S02]  /*0280*/  IMAD.MOV.U32 R33, RZ, RZ, R4 ;  /* 0x000000ffff217224 */ /* 0x000fe400078e0004 */
[----:B------:R-:W-:Y:S02]  /*0290*/  IMAD.MOV.U32 R30, RZ, RZ, R8 ;  /* 0x000000ffff1e7224 */ /* 0x000fe400078e0008 */
[----:B------:R-:W-:Y:S01]  /*02a0*/  IMAD.MOV.U32 R31, RZ, RZ, R0 ;  /* 0x000000ffff1f7224 */ /* 0x000fe200078e0000 */
[----:B0-----:R-:W-:-:S04]  /*02b0*/  UIADD3 UR5, UP1, UPT, UR6, 0x20, URZ ;  /* 0x0000002006057890 */ /* 0x001fc8000ff3e0ff */
[----:B------:R-:W-:Y:S02]  /*02c0*/  UIADD3.X UR6, UPT, UPT, URZ, UR7, URZ, UP1, !UPT ;  /* 0x00000007ff067290 */ /* 0x000fe40008ffe4ff */
[----:B------:R-:W-:Y:S01]  /*02d0*/  IMAD.U32 R18, RZ, RZ, UR5 ;  /* 0x00000005ff127e24 */ /* 0x000fe2000f8e00ff */
[----:B------:R-:W-:-:S03]  /*02e0*/  UMOV UR5, URZ ;  /* 0x000000ff00057c82 */ /* 0x000fc60008000000 */
[----:B------:R-:W-:-:S07]  /*02f0*/  IMAD.U32 R19, RZ, RZ, UR6 ;  /* 0x00000006ff137e24 */ /* 0x000fce000f8e00ff */
.L_x_2:
[----:B------:R-:W-:Y:S01]  /*0300*/  ISETP.NE.AND P2, PT, R30, RZ, PT ;  /* 0x000000ff1e00720c */ /* 0x000fe20003f45270 */
[----:B------:R-:W-:Y:S01]  /*0310*/  UIADD3 UR6, UPT, UPT, UR5, 0x1, URZ ;  /* 0x0000000105067890 */ /* 0x000fe2000fffe0ff */
[----:B------:R-:W-:Y:S02]  /*0320*/  IMAD.MOV.U32 R22, RZ, RZ, R18 ;  /* 0x000000ffff167224 */ /* 0x000fe400078e0012 */
[----:B------:R-:W-:-:S03]  /*0330*/  IMAD.MOV.U32 R23, RZ, RZ, R19 ;  /* 0x000000ffff177224 */ /* 0x000fc600078e0013 */
[----:B------:R-:W-:-:S06]  /*0340*/  ISETP.NE.AND P3, PT, R3, UR6, PT ;  /* 0x0000000603007c0c */ /* 0x000fcc000bf65270 */
[----:B------:R-:W0:Y:S01]  /*0350*/  @P2 LDC.64 R20, c[0x0][0x380] ;  /* 0x0000e000ff142b82 */ /* 0x000e220000000a00 */
[----:B------:R-:W2:Y:S06]  /*0360*/  @P2 LDG.E.64 R18, desc[UR8][R22.64+-0x20] ;  /* 0xffffe00816122981 */ /* 0x000eac000c1e1b00 */
[----:B------:R-:W3:Y:S01]  /*0370*/  @P3 LDG.E.64 R26, desc[UR8][R22.64+-0x18] ;  /* 0xffffe808161a3981 */ /* 0x000ee2000c1e1b00 */
[----:B0-----:R-:W-:-:S05]  /*0380*/  @P2 IMAD.WIDE R20, R31, 0x8, R20 ;  /* 0x000000081f142825 */ /* 0x001fca00078e0214 */
[----:B------:R0:W2:Y:S02]  /*0390*/  @P2 LDG.E.64 R24, desc[UR8][R20.64] ;  /* 0x0000000814182981 */ /* 0x0000a4000c1e1b00 */
[----:B0-----:R-:W-:Y:S02]  /*03a0*/  IMAD.MOV.U32 R20, RZ, RZ, R32 ;  /* 0x000000ffff147224 */ /* 0x001fe400078e0020 */
[----:B------:R-:W-:-:S05]  /*03b0*/  IMAD.MOV.U32 R21, RZ, RZ, R33 ;  /* 0x000000ffff157224 */ /* 0x000fca00078e0021 */
[----:B------:R-:W3:Y:S01]  /*03c0*/  @P3 LDG.E.64 R28, desc[UR8][R20.64+-0x18] ;  /* 0xffffe808141c3981 */ /* 0x000ee2000c1e1b00 */
[----:B------:R-:W-:-:S06]  /*03d0*/  UIADD3 UR6, UPT, UPT, UR5, 0x2, URZ ;  /* 0x0000000205067890 */ /* 0x000fcc000fffe0ff */
[----:B------:R-:W-:Y:S01]  /*03e0*/  ISETP.NE.AND P0, PT, R3, UR6, PT ;  /* 0x0000000603007c0c */ /* 0x000fe2000bf05270 */
[----:B------:R-:W-:-:S06]  /*03f0*/  UIADD3 UR6, UPT, UPT, UR5, 0x3, URZ ;  /* 0x0000000305067890 */ /* 0x000fcc000fffe0ff */
[----:B------:R-:W-:Y:S01]  /*0400*/  ISETP.NE.AND P1, PT, R3, UR6, PT ;  /* 0x0000000603007c0c */ /* 0x000fe2000bf25270 */
[----:B--2---:R-:W-:-:S05]  /*0410*/  @P2 DFMA R10, R24, R18, R10 ;  /* 0x00000012180a222b */ /* 0x004fca000000000a */
[----:B------:R-:W2:Y:S04]  /*0420*/  @P0 LDG.E.64 R24, desc[UR8][R20.64+-0x10] ;  /* 0xfffff00814180981 */ /* 0x000ea8000c1e1b00 */
[----:B------:R-:W2:Y:S01]  /*0430*/  @P0 LDG.E.64 R18, desc[UR8][R22.64+-0x10] ;  /* 0xfffff00816120981 */ /* 0x000ea2000c1e1b00 */
[----:B---3--:R-:W-:-:S03]  /*0440*/  @P3 DFMA R10, R28, R26, R10 ;  /* 0x0000001a1c0a322b */ /* 0x008fc6000000000a */
[----:B------:R-:W3:Y:S04]  /*0450*/  @P1 LDG.E.64 R28, desc[UR8][R20.64+-0x8] ;  /* 0xfffff808141c1981 */ /* 0x000ee8000c1e1b00 */
        /* <DEDUP_REMOVED lines=21> */
[----:B------:R-:W-:Y:S01]  /*05b0*/  UIADD3 UR5, UPT, UPT, UR5, 0x8, URZ ;  /* 0x0000000805057890 */ /* 0x000fe2000fffe0ff */
[----:B------:R-:W-:Y:S01]  /*05c0*/  IADD3 R32, P3, PT, R20, 0x40, RZ ;  /* 0x0000004014207810 */ /* 0x000fe20007f7e0ff */
[----:B------:R-:W-:Y:S02]  /*05d0*/  VIADD R30, R30, 0x8 ;  /* 0x000000081e1e7836 */ /* 0x000fe40000000000 */
[----:B------:R-:W-:Y:S02]  /*05e0*/  VIADD R31, R31, 0x8 ;  /* 0x000000081f1f7836 */ /* 0x000fe40000000000 */
[----:B------:R-:W-:Y:S01]  /*05f0*/  IMAD.X R33, RZ, RZ, R21, P3 ;  /* 0x000000ffff217224 */ /* 0x000fe200018e0615 */
[----:B--2---:R-:W-:Y:S01]  /*0600*/  @P1 DFMA R10, R24, R18, R10 ;  /* 0x00000012180a122b */ /* 0x004fe2000000000a */
[----:B------:R-:W-:-:S02]  /*0610*/  ISETP.NE.AND P1, PT, R7, UR5, PT ;  /* 0x0000000507007c0c */ /* 0x000fc4000bf25270 */
[----:B------:R-:W-:-:S05]  /*0620*/  IADD3 R18, P2, PT, R22, 0x40, RZ ;  /* 0x0000004016127810 */ /* 0x000fca0007f5e0ff */
[----:B------:R-:W-:Y:S01]  /*0630*/  IMAD.X R19, RZ, RZ, R23, P2 ;  /* 0x000000ffff137224 */ /* 0x000fe200010e0617 */
[----:B---3--:R-:W-:-:S05]  /*0640*/  @P0 DFMA R10, R26, R28, R10 ;  /* 0x0000001c1a0a022b */ /* 0x008fca000000000a */
[----:B------:R-:W-:Y:S06]  /*0650*/  @P1 BRA `(.L_x_2) ;  /* 0xfffffffc00281947 */ /* 0x000fec000383ffff */
[----:B------:R-:W-:-:S07]  /*0660*/  IMAD.MOV.U32 R35, RZ, RZ, R7 ;  /* 0x000000ffff237224 */ /* 0x000fce00078e0007 */
.L_x_1:
[----:B------:R-:W-:-:S13]  /*0670*/  ISETP.NE.AND P0, PT, R5, RZ, PT ;  /* 0x000000ff0500720c */ /* 0x000fda0003f05270 */
[----:B------:R-:W-:Y:S05]  /*0680*/  @!P0 BRA `(.L_x_0) ;  /* 0x00000004001c8947 */ /* 0x000fea0003800000 */
[----:B------:R-:W-:Y:S01]  /*0690*/  VIADD R18, R5, 0xffffffff ;  /* 0xffffffff05127836 */ /* 0x000fe20000000000 */
[----:B------:R-:W-:-:S04]  /*06a0*/  ISETP.NE.AND P0, PT, R6, RZ, PT ;  /* 0x000000ff0600720c */ /* 0x000fc80003f05270 */
[----:B------:R-:W-:-:S13]  /*06b0*/  ISETP.GE.U32.AND P1, PT, R18, 0x3, PT ;  /* 0x000000031200780c */ /* 0x000fda0003f26070 */
[----:B------:R-:W-:Y:S05]  /*06c0*/  @!P1 BRA `(.L_x_3) ;  /* 0x0000000000789947 */ /* 0x000fea0003800000 */
[----:B------:R-:W-:Y:S01]  /*06d0*/  ISETP.NE.AND P1, PT, R35, R3, PT ;  /* 0x000000032300720c */ /* 0x000fe20003f25270 */
[----:B------:R-:W0:Y:S01]  /*06e0*/  LDC.64 R22, c[0x0][0x390] ;  /* 0x0000e400ff167b82 */ /* 0x000e220000000a00 */
[----:B------:R-:W1:Y:S11]  /*06f0*/  LDCU.64 UR6, c[0x0][0x380] ;  /* 0x00007000ff0677ac */ /* 0x000e760008000a00 */
[----:B------:R-:W2:Y:S01]  /*0700*/  @P1 LDC.64 R26, c[0x0][0x380] ;  /* 0x0000e000ff1a1b82 */ /* 0x000ea20000000a00 */
[----:B------:R-:W-:-:S02]  /*0710*/  @P1 IMAD.IADD R19, R0, 0x1, R35 ;  /* 0x0000000100131824 */ /* 0x000fc400078e0223 */
[----:B0-----:R-:W-:-:S05]  /*0720*/  IMAD.WIDE.U32 R22, R35, 0x8, R22 ;  /* 0x0000000823167825 */ /* 0x001fca00078e0016 */
[----:B------:R-:W3:Y:S01]  /*0730*/  @P1 LDG.E.64 R24, desc[UR8][R22.64] ;  /* 0x0000000816181981 */ /* 0x000ee2000c1e1b00 */
[----:B--2---:R-:W-:-:S06]  /*0740*/  @P1 IMAD.WIDE R26, R19, 0x8, R26 ;  /* 0x00000008131a1825 */ /* 0x004fcc00078e021a */
[----:B------:R-:W3:Y:S01]  /*0750*/  @P1 LDG.E.64 R26, desc[UR8][R26.64] ;  /* 0x000000081a1a1981 */ /* 0x000ee2000c1e1b00 */
[----:B------:R-:W-:Y:S01]  /*0760*/  VIADD R18, R35, 0x1 ;  /* 0x0000000123127836 */ /* 0x000fe20000000000 */
[----:B------:R-:W-:-:S04]  /*0770*/  IADD3 R19, P3, PT, R0, R35, RZ ;  /* 0x0000002300137210 */ /* 0x000fc80007f7e0ff */
[----:B------:R-:W-:Y:S01]  /*0780*/  ISETP.NE.AND P2, PT, R18, R3, PT ;  /* 0x000000031200720c */ /* 0x000fe20003f45270 */
[----:B------:R-:W-:Y:S01]  /*0790*/  VIADD R18, R35, 0x2 ;  /* 0x0000000223127836 */ /* 0x000fe20000000000 */
[----:B-1----:R-:W-:Y:S01]  /*07a0*/  LEA R20, P4, R19, UR6, 0x3 ;  /* 0x0000000613147c11 */ /* 0x002fe2000f8818ff */
[----:B------:R-:W-:-:S03]  /*07b0*/  IMAD.X R28, RZ, RZ, R9, P3 ;  /* 0x000000ffff1c7224 */ /* 0x000fc600018e0609 */
[----:B------:R-:W-:Y:S02]  /*07c0*/  ISETP.NE.AND P3, PT, R18, R3, PT ;  /* 0x000000031200720c */ /* 0x000fe40003f65270 */
[----:B------:R-:W-:Y:S01]  /*07d0*/  LEA.HI.X R21, R19, UR7, R28, 0x3, P4 ;  /* 0x0000000713157c11 */ /* 0x000fe2000a0f1c1c */
[----:B------:R-:W-:-:S04]  /*07e0*/  VIADD R30, R35, 0x3 ;  /* 0x00000003231e7836 */ /* 0x000fc80000000000 */
[----:B------:R-:W2:Y:S01]  /*07f0*/  @P2 LDG.E.64 R18, desc[UR8][R22.64+0x8] ;  /* 0x0000080816122981 */ /* 0x000ea2000c1e1b00 */
[----:B------:R-:W-:-:S03]  /*0800*/  ISETP.NE.AND P4, PT, R30, R3, PT ;  /* 0x000000031e00720c */ /* 0x000fc60003f85270 */
[----:B------:R-:W2:Y:S10]  /*0810*/  @P2 LDG.E.64 R28, desc[UR8][R20.64+0x8] ;  /* 0x00000808141c2981 */ /* 0x000eb4000c1e1b00 */
[----:B------:R-:W4:Y:S04]  /*0820*/  @P4 LDG.E.64 R30, desc[UR8][R22.64+0x18] ;  /* 0x00001808161e4981 */ /* 0x000f28000c1e1b00 */
[----:B------:R-:W4:Y:S01]  /*0830*/  @P4 LDG.E.64 R32, desc[UR8][R20.64+0x18] ;  /* 0x0000180814204981 */ /* 0x000f22000c1e1b00 */
[----:B---3--:R-:W-:-:S03]  /*0840*/  @P1 DFMA R10, R26, R24, R10 ;  /* 0x000000181a0a122b */ /* 0x008fc6000000000a */
[----:B------:R-:W3:Y:S04]  /*0850*/  @P3 LDG.E.64 R24, desc[UR8][R22.64+0x10] ;  /* 0x0000100816183981 */ /* 0x000ee8000c1e1b00 */
[----:B------:R-:W3:Y:S01]  /*0860*/  @P3 LDG.E.64 R26, desc[UR8][R20.64+0x10] ;  /* 0x00001008141a3981 */ /* 0x000ee2000c1e1b00 */
[----:B--2---:R-:W-:Y:S01]  /*0870*/  @P2 DFMA R10, R28, R18, R10 ;  /* 0x000000121c0a222b */ /* 0x004fe2000000000a */
[----:B------:R-:W-:-:S07]  /*0880*/  VIADD R35, R35, 0x4 ;  /* 0x0000000423237836 */ /* 0x000fce0000000000 */
[----:B---3--:R-:W-:-:S08]  /*0890*/  @P3 DFMA R10, R26, R24, R10 ;  /* 0x000000181a0a322b */ /* 0x008fd0000000000a */
[----:B----4-:R-:W-:-:S11]  /*08a0*/  @P4 DFMA R10, R32, R30, R10 ;  /* 0x0000001e200a422b */ /* 0x010fd6000000000a */
.L_x_3:
[----:B------:R-:W-:Y:S05]  /*08b0*/  @!P0 BRA `(.L_x_0) ;  /* 0x0000000000908947 */ /* 0x000fea0003800000 */
[----:B------:R-:W0:Y:S01]  /*08c0*/  LDC R18, c[0x0][0x398] ;  /* 0x0000e600ff127b82 */ /* 0x000e220000000800 */
[----:B------:R-:W-:Y:S02]  /*08d0*/  ISETP.NE.AND P1, PT, R6, 0x1, PT ;  /* 0x000000010600780c */ /* 0x000fe40003f25270 */
[----:B0-----:R-:W-:-:S11]  /*08e0*/  LOP3.LUT P0, RZ, R18, 0x1, RZ, 0xc0, !PT ;  /* 0x0000000112ff7812 */ /* 0x001fd6000780c0ff */
[----:B------:R-:W-:Y:S05]  /*08f0*/  @!P1 BRA `(.L_x_4) ;  /* 0x0000000000509947 */ /* 0x000fea0003800000 */
[C---:B------:R-:W-:Y:S01]  /*0900*/  VIADD R18, R35.reuse, 0x1 ;  /* 0x0000000123127836 */ /* 0x040fe20000000000 */
[-C--:B------:R-:W-:Y:S01]  /*0910*/  ISETP.NE.AND P1, PT, R35, R3.reuse, PT ;  /* 0x000000032300720c */ /* 0x080fe20003f25270 */
[----:B------:R-:W0:Y:S03]  /*0920*/  LDC.64 R20, c[0x0][0x390] ;  /* 0x0000e400ff147b82 */ /* 0x000e260000000a00 */
[----:B------:R-:W-:-:S09]  /*0930*/  ISETP.NE.AND P2, PT, R18, R3, PT ;  /* 0x000000031200720c */ /* 0x000fd20003f45270 */
[----:B------:R-:W1:Y:S01]  /*0940*/  @P1 LDC.64 R22, c[0x0][0x380] ;  /* 0x0000e000ff161b82 */ /* 0x000e620000000a00 */
[----:B------:R-:W-:-:S03]  /*0950*/  @P1 IMAD.IADD R25, R0, 0x1, R35 ;  /* 0x0000000100191824 */ /* 0x000fc600078e0223 */
[----:B------:R-:W-:-:S04]  /*0960*/  @P2 IADD3 R27, P3, PT, R0, R35, RZ ;  /* 0x00000023001b2210 */ /* 0x000fc80007f7e0ff */
[----:B------:R-:W2:Y:S01]  /*0970*/  @P2 LDC.64 R18, c[0x0][0x380] ;  /* 0x0000e000ff122b82 */ /* 0x000ea20000000a00 */
[C---:B------:R-:W-:Y:S01]  /*0980*/  @P2 LEA.HI.X.SX32 R26, R35.reuse, R9, 0x1, P3 ;  /* 0x00000009231a2211 */ /* 0x040fe200018f0eff */
[----:B0-----:R-:W-:-:S04]  /*0990*/  IMAD.WIDE.U32 R20, R35, 0x8, R20 ;  /* 0x0000000823147825 */ /* 0x001fc800078e0014 */
[----:B-1----:R-:W-:Y:S02]  /*09a0*/  @P1 IMAD.WIDE R22, R25, 0x8, R22 ;  /* 0x0000000819161825 */ /* 0x002fe400078e0216 */
[----:B------:R-:W3:Y:S04]  /*09b0*/  @P1 LDG.E.64 R24, desc[UR8][R20.64] ;  /* 0x0000000814181981 */ /* 0x000ee8000c1e1b00 */
[----:B------:R-:W3:Y:S01]  /*09c0*/  @P1 LDG.E.64 R22, desc[UR8][R22.64] ;  /* 0x0000000816161981 */ /* 0x000ee2000c1e1b00 */
[----:B--2---:R-:W-:-:S04]  /*09d0*/  @P2 LEA R18, P3, R27, R18, 0x3 ;  /* 0x000000121b122211 */ /* 0x004fc800078618ff */
[----:B------:R-:W-:Y:S02]  /*09e0*/  @P2 LEA.HI.X R19, R27, R19, R26, 0x3, P3 ;  /* 0x000000131b132211 */ /* 0x000fe400018f1c1a */
[----:B------:R-:W2:Y:S04]  /*09f0*/  @P2 LDG.E.64 R26, desc[UR8][R20.64+0x8] ;  /* 0x00000808141a2981 */ /* 0x000ea8000c1e1b00 */
[----:B------:R-:W2:Y:S01]  /*0a00*/  @P2 LDG.E.64 R18, desc[UR8][R18.64+0x8] ;  /* 0x0000080812122981 */ /* 0x000ea2000c1e1b00 */
[----:B------:R-:W-:Y:S01]  /*0a10*/  VIADD R35, R35, 0x2 ;  /* 0x0000000223237836 */ /* 0x000fe20000000000 */
[----:B---3--:R-:W-:-:S08]  /*0a20*/  @P1 DFMA R10, R22, R24, R10 ;  /* 0x00000018160a122b */ /* 0x008fd0000000000a */
[----:B--2---:R-:W-:-:S11]  /*0a30*/  @P2 DFMA R10, R18, R26, R10 ;  /* 0x0000001a120a222b */ /* 0x004fd6000000000a */
.L_x_4:
[----:B------:R-:W-:Y:S01]  /*0a40*/  ISETP.EQ.OR P0, PT, R35, R3, !P0 ;  /* 0x000000032300720c */ /* 0x000fe20004702670 */
[----:B------:R-:W-:-:S12]  /*0a50*/  BSSY.RECONVERGENT B0, `(.L_x_0) ;  /* 0x000000a000007945 */ /* 0x000fd80003800200 */
[----:B------:R-:W-:Y:S05]  /*0a60*/  @P0 BRA `(.L_x_5) ;  /* 0x0000000000200947 */ /* 0x000fea0003800000 */
[----:B------:R-:W0:Y:S01]  /*0a70*/  LDC.64 R18, c[0x0][0x380] ;  /* 0x0000e000ff127b82 */ /* 0x000e220000000a00 */
[----:B------:R-:W-:-:S07]  /*0a80*/  IMAD.IADD R23, R0, 0x1, R35 ;  /* 0x0000000100177824 */ /* 0x000fce00078e0223 */
[----:B------:R-:W1:Y:S01]  /*0a90*/  LDC.64 R20, c[0x0][0x390] ;  /* 0x0000e400ff147b82 */ /* 0x000e620000000a00 */
[----:B0-----:R-:W-:-:S06]  /*0aa0*/  IMAD.WIDE R18, R23, 0x8, R18 ;  /* 0x0000000817127825 */ /* 0x001fcc00078e0212 */
[----:B------:R-:W2:Y:S01]  /*0ab0*/  LDG.E.64 R18, desc[UR8][R18.64] ;  /* 0x0000000812127981 */ /* 0x000ea2000c1e1b00 */
[----:B-1----:R-:W-:-:S06]  /*0ac0*/  IMAD.WIDE.U32 R20, R35, 0x8, R20 ;  /* 0x0000000823147825 */ /* 0x002fcc00078e0014 */
[----:B------:R-:W2:Y:S02]  /*0ad0*/  LDG.E.64 R20, desc[UR8][R20.64] ;  /* 0x0000000814147981 */ /* 0x000ea4000c1e1b00 */
[----:B--2---:R-:W-:-:S11]  /*0ae0*/  DFMA R10, R18, R20, R10 ;  /* 0x00000014120a722b */ /* 0x004fd6000000000a */
.L_x_5:
[----:B------:R-:W-:Y:S05]  /*0af0*/  BSYNC.RECONVERGENT B0 ;  /* 0x0000000000007941 */ /* 0x000fea0003800200 */
.L_x_0:
[----:B------:R-:W2:Y:S04]  /*0b00*/  LDG.E.64 R32, desc[UR8][R12.64] ;  /* 0x000000080c207981 */ /* 0x000ea8000c1e1b00 */
[----:B------:R-:W3:Y:S01]  /*0b10*/  LDG.E.64 R18, desc[UR8][R14.64] ;  /* 0x000000080e127981 */ /* 0x000ee2000c1e1b00 */
[----:B------:R-:W-:Y:S01]  /*0b20*/  IMAD.MOV.U32 R20, RZ, RZ, 0x1 ;  /* 0x00000001ff147424 */ /* 0x000fe200078e00ff */
[----:B------:R-:W-:Y:S01]  /*0b30*/  BSSY.RECONVERGENT B0, `(.L_x_6) ;  /* 0x0000011000007945 */ /* 0x000fe20003800200 */
[----:B--2---:R-:W0:Y:S01]  /*0b40*/  MUFU.RCP64H R21, R33 ;  /* 0x0000002100157308 */ /* 0x004e220000001800 */
[----:B---3--:R-:W-:-:S10]  /*0b50*/  DADD R18, R18, -R10 ;  /* 0x0000000012127229 */ /* 0x008fd4000000080a */
[----:B------:R-:W-:Y:S01]  /*0b60*/  FSETP.GEU.AND P1, PT, |R19|, 6.5827683646048100446e-37, PT ;  /* 0x036000001300780b */ /* 0x000fe20003f2e200 */
[----:B0-----:R-:W-:-:S08]  /*0b70*/  DFMA R22, -R32, R20, 1 ;  /* 0x3ff000002016742b */ /* 0x001fd00000000114 */
[----:B------:R-:W-:-:S08]  /*0b80*/  DFMA R22, R22, R22, R22 ;  /* 0x000000161616722b */ /* 0x000fd00000000016 */
[----:B------:R-:W-:-:S08]  /*0b90*/  DFMA R22, R20, R22, R20 ;  /* 0x000000161416722b */ /* 0x000fd00000000014 */
[----:B------:R-:W-:-:S08]  /*0ba0*/  DFMA R20, -R32, R22, 1 ;  /* 0x3ff000002014742b */ /* 0x000fd00000000116 */
[----:B------:R-:W-:-:S08]  /*0bb0*/  DFMA R20, R22, R20, R22 ;  /* 0x000000141614722b */ /* 0x000fd00000000016 */
[----:B------:R-:W-:-:S08]  /*0bc0*/  DMUL R10, R18, R20 ;  /* 0x00000014120a7228 */ /* 0x000fd00000000000 */
[----:B------:R-:W-:-:S08]  /*0bd0*/  DFMA R22, -R32, R10, R18 ;  /* 0x0000000a2016722b */ /* 0x000fd00000000112 */
[----:B------:R-:W-:-:S10]  /*0be0*/  DFMA R10, R20, R22, R10 ;  /* 0x00000016140a722b */ /* 0x000fd4000000000a */
[----:B------:R-:W-:-:S05]  /*0bf0*/  FFMA R20, RZ, R33, R11 ;  /* 0x00000021ff147223 */ /* 0x000fca000000000b */
[----:B------:R-:W-:-:S13]  /*0c00*/  FSETP.GT.AND P0, PT, |R20|, 1.469367938527859385e-39, PT ;  /* 0x001000001400780b */ /* 0x000fda0003f04200 */
[----:B------:R-:W-:Y:S05]  /*0c10*/  @P0 BRA P1, `(.L_x_7) ;  /* 0x0000000000080947 */ /* 0x000fea0000800000 */
[----:B------:R-:W-:-:S07]  /*0c20*/  MOV R30, 0xc40 ;  /* 0x00000c40001e7802 */ /* 0x000fce0000000f00 */
[----:B------:R-:W-:Y:S05]  /*0c30*/  CALL.REL.NOINC `($__internal_0_$__cuda_sm20_div_rn_f64_full) ;  /* 0x0000000000147944 */ /* 0x000fea0003c00000 */
.L_x_7:
[----:B------:R-:W-:Y:S05]  /*0c40*/  BSYNC.RECONVERGENT B0 ;  /* 0x0000000000007941 */ /* 0x000fea0003800200 */
.L_x_6:
[----:B------:R0:W-:Y:S01]  /*0c50*/  STG.E.64 desc[UR8][R16.64], R10 ;  /* 0x0000000a10007986 */ /* 0x0001e2000c101b08 */
[----:B------:R-:W-:Y:S06]  /*0c60*/  BAR.SYNC.DEFER_BLOCKING 0x0 ;  /* 0x0000000000007b1d */ /* 0x000fec0000010000 */
[----:B------:R-:W-:Y:S05]  /*0c70*/  BRA.U UP0, `(.L_x_8) ;  /* 0xfffffff5004c7547 */ /* 0x000fea000b83ffff */
[----:B------:R-:W-:Y:S05]  /*0c80*/  EXIT ;  /* 0x000000000000794d */ /* 0x000fea0003800000 */
        .weak           $__internal_0_$__cuda_sm20_div_rn_f64_full
        .type           $__internal_0_$__cuda_sm20_div_rn_f64_full,@function
        .size           $__internal_0_$__cuda_sm20_div_rn_f64_full,(.L_x_15 - $__internal_0_$__cuda_sm20_div_rn_f64_full)
$__internal_0_$__cuda_sm20_div_rn_f64_full:
[C---:B------:R-:W-:Y:S01]  /*0c90*/  FSETP.GEU.AND P0, PT, |R33|.reuse, 1.469367938527859385e-39, PT ;  /* 0x001000002100780b */ /* 0x040fe20003f0e200 */
[--C-:B------:R-:W-:Y:S01]  /*0ca0*/  IMAD.MOV.U32 R28, RZ, RZ, R32.reuse ;  /* 0x000000ffff1c7224 */ /* 0x100fe200078e0020 */
[----:B------:R-:W-:Y:S01]  /*0cb0*/  LOP3.LUT R10, R33, 0x800fffff, RZ, 0xc0, !PT ;  /* 0x800fffff210a7812 */ /* 0x000fe200078ec0ff */
[----:B------:R-:W-:Y:S01]  /*0cc0*/  IMAD.MOV.U32 R29, RZ, RZ, R33 ;  /* 0x000000ffff1d7224 */ /* 0x000fe200078e0021 */
[C---:B------:R-:W-:Y:S01]  /*0cd0*/  FSETP.GEU.AND P2, PT, |R19|.reuse, 1.469367938527859385e-39, PT ;  /* 0x001000001300780b */ /* 0x040fe20003f4e200 */
[----:B------:R-:W-:Y:S01]  /*0ce0*/  IMAD.MOV.U32 R20, RZ, RZ, 0x1 ;  /* 0x00000001ff147424 */ /* 0x000fe200078e00ff */
[----:B------:R-:W-:Y:S01]  /*0cf0*/  LOP3.LUT R11, R10, 0x3ff00000, RZ, 0xfc, !PT ;  /* 0x3ff000000a0b7812 */ /* 0x000fe200078efcff */
[----:B------:R-:W-:Y:S01]  /*0d00*/  IMAD.MOV.U32 R10, RZ, RZ, R32 ;  /* 0x000000ffff0a7224 */ /* 0x000fe200078e0020 */
[----:B------:R-:W-:Y:S01]  /*0d10*/  LOP3.LUT R31, R19, 0x7ff00000, RZ, 0xc0, !PT ;  /* 0x7ff00000131f7812 */ /* 0x000fe200078ec0ff */
[----:B------:R-:W-:Y:S01]  /*0d20*/  IMAD.MOV.U32 R25, RZ, RZ, 0x1ca00000 ;  /* 0x1ca00000ff197424 */ /* 0x000fe200078e00ff */
[----:B------:R-:W-:Y:S01]  /*0d30*/  LOP3.LUT R32, R33, 0x7ff00000, RZ, 0xc0, !PT ;  /* 0x7ff0000021207812 */ /* 0x000fe200078ec0ff */
[----:B------:R-:W-:Y:S02]  /*0d40*/  BSSY.RECONVERGENT B1, `(.L_x_9) ;  /* 0x0000050000017945 */ /* 0x000fe40003800200 */
[----:B------:R-:W-:Y:S01]  /*0d50*/  @!P0 DMUL R10, R28, 8.98846567431157953865e+307 ;  /* 0x7fe000001c0a8828 */ /* 0x000fe20000000000 */
[----:B------:R-:W-:Y:S01]  /*0d60*/  ISETP.GE.U32.AND P1, PT, R31, R32, PT ;  /* 0x000000201f00720c */ /* 0x000fe20003f26070 */
[----:B------:R-:W-:-:S02]  /*0d70*/  IMAD.MOV.U32 R33, RZ, RZ, R31 ;  /* 0x000000ffff217224 */ /* 0x000fc400078e001f */
[----:B------:R-:W-:Y:S01]  /*0d80*/  @!P2 LOP3.LUT R24, R29, 0x7ff00000, RZ, 0xc0, !PT ;  /* 0x7ff000001d18a812 */ /* 0x000fe200078ec0ff */
[----:B------:R-:W-:Y:S01]  /*0d90*/  @!P2 IMAD.MOV.U32 R26, RZ, RZ, RZ ;  /* 0x000000ffff1aa224 */ /* 0x000fe200078e00ff */
[----:B------:R-:W0:Y:S02]  /*0da0*/  MUFU.RCP64H R21, R11 ;  /* 0x0000000b00157308 */ /* 0x000e240000001800 */
[----:B------:R-:W-:Y:S01]  /*0db0*/  @!P2 ISETP.GE.U32.AND P3, PT, R31, R24, PT ;  /* 0x000000181f00a20c */ /* 0x000fe20003f66070 */
[----:B------:R-:W-:Y:S01]  /*0dc0*/  IMAD.MOV.U32 R24, RZ, RZ, 0x1ca00000 ;  /* 0x1ca00000ff187424 */ /* 0x000fe200078e00ff */
[----:B------:R-:W-:Y:S02]  /*0dd0*/  @!P0 LOP3.LUT R32, R11, 0x7ff00000, RZ, 0xc0, !PT ;  /* 0x7ff000000b208812 */ /* 0x000fe400078ec0ff */
[----:B------:R-:W-:-:S03]  /*0de0*/  @!P2 SEL R25, R25, 0x63400000, !P3 ;  /* 0x634000001919a807 */ /* 0x000fc60005800000 */
[----:B------:R-:W-:Y:S01]  /*0df0*/  VIADD R34, R32, 0xffffffff ;  /* 0xffffffff20227836 */ /* 0x000fe20000000000 */
[----:B------:R-:W-:-:S04]  /*0e00*/  @!P2 LOP3.LUT R25, R25, 0x80000000, R19, 0xf8, !PT ;  /* 0x800000001919a812 */ /* 0x000fc800078ef813 */
[----:B------:R-:W-:Y:S01]  /*0e10*/  @!P2 LOP3.LUT R27, R25, 0x100000, RZ, 0xfc, !PT ;  /* 0x00100000191ba812 */ /* 0x000fe200078efcff */
[----:B0-----:R-:W-:-:S08]  /*0e20*/  DFMA R22, R20, -R10, 1 ;  /* 0x3ff000001416742b */ /* 0x001fd0000000080a */
[----:B------:R-:W-:-:S08]  /*0e30*/  DFMA R22, R22, R22, R22 ;  /* 0x000000161616722b */ /* 0x000fd00000000016 */
[----:B------:R-:W-:Y:S01]  /*0e40*/  DFMA R22, R20, R22, R20 ;  /* 0x000000161416722b */ /* 0x000fe20000000014 */
[----:B------:R-:W-:Y:S01]  /*0e50*/  SEL R21, R24, 0x63400000, !P1 ;  /* 0x6340000018157807 */ /* 0x000fe20004800000 */
[----:B------:R-:W-:-:S03]  /*0e60*/  IMAD.MOV.U32 R20, RZ, RZ, R18 ;  /* 0x000000ffff147224 */ /* 0x000fc600078e0012 */
[----:B------:R-:W-:-:S03]  /*0e70*/  LOP3.LUT R21, R21, 0x800fffff, R19, 0xf8, !PT ;  /* 0x800fffff15157812 */ /* 0x000fc600078ef813 */
[----:B------:R-:W-:-:S03]  /*0e80*/  DFMA R24, R22, -R10, 1 ;  /* 0x3ff000001618742b */ /* 0x000fc6000000080a */
[----:B------:R-:W-:-:S05]  /*0e90*/  @!P2 DFMA R20, R20, 2, -R26 ;  /* 0x400000001414a82b */ /* 0x000fca000000081a */
[----:B------:R-:W-:-:S05]  /*0ea0*/  DFMA R22, R22, R24, R22 ;  /* 0x000000181616722b */ /* 0x000fca0000000016 */
[----:B------:R-:W-:-:S03]  /*0eb0*/  @!P2 LOP3.LUT R33, R21, 0x7ff00000, RZ, 0xc0, !PT ;  /* 0x7ff000001521a812 */ /* 0x000fc600078ec0ff */
[----:B------:R-:W-:Y:S02]  /*0ec0*/  DMUL R24, R22, R20 ;  /* 0x0000001416187228 */ /* 0x000fe40000000000 */
[----:B------:R-:W-:-:S05]  /*0ed0*/  VIADD R26, R33, 0xffffffff ;  /* 0xffffffff211a7836 */ /* 0x000fca0000000000 */
[----:B------:R-:W-:Y:S01]  /*0ee0*/  ISETP.GT.U32.AND P0, PT, R26, 0x7feffffe, PT ;  /* 0x7feffffe1a00780c */ /* 0x000fe20003f04070 */
[----:B------:R-:W-:-:S03]  /*0ef0*/  DFMA R26, R24, -R10, R20 ;  /* 0x8000000a181a722b */ /* 0x000fc60000000014 */
[----:B------:R-:W-:-:S05]  /*0f00*/  ISETP.GT.U32.OR P0, PT, R34, 0x7feffffe, P0 ;  /* 0x7feffffe2200780c */ /* 0x000fca0000704470 */
[----:B------:R-:W-:-:S08]  /*0f10*/  DFMA R26, R22, R26, R24 ;  /* 0x0000001a161a722b */ /* 0x000fd00000000018 */
[----:B------:R-:W-:Y:S05]  /*0f20*/  @P0 BRA `(.L_x_10) ;  /* 0x0000000000700947 */ /* 0x000fea0003800000 */
[----:B------:R-:W-:Y:S01]  /*0f30*/  LOP3.LUT R22, R29, 0x7ff00000, RZ, 0xc0, !PT ;  /* 0x7ff000001d167812 */ /* 0x000fe200078ec0ff */
[----:B------:R-:W-:-:S03]  /*0f40*/  IMAD.MOV.U32 R19, RZ, RZ, 0x1ca00000 ;  /* 0x1ca00000ff137424 */ /* 0x000fc600078e00ff */
[CC--:B------:R-:W-:Y:S02]  /*0f50*/  VIADDMNMX R18, R31.reuse, -R22.reuse, 0xb9600000, !PT ;  /* 0xb96000001f127446 */ /* 0x0c0fe40007800916 */
[----:B------:R-:W-:Y:S02]  /*0f60*/  ISETP.GE.U32.AND P0, PT, R31, R22, PT ;  /* 0x000000161f00720c */ /* 0x000fe40003f06070 */
[----:B------:R-:W-:Y:S02]  /*0f70*/  VIMNMX R18, PT, PT, R18, 0x46a00000, PT ;  /* 0x46a0000012127848 */ /* 0x000fe40003fe0100 */
[----:B------:R-:W-:-:S05]  /*0f80*/  SEL R19, R19, 0x63400000, !P0 ;  /* 0x6340000013137807 */ /* 0x000fca0004000000 */
[----:B------:R-:W-:Y:S02]  /*0f90*/  IMAD.IADD R24, R18, 0x1, -R19 ;  /* 0x0000000112187824 */ /* 0x000fe400078e0a13 */
[----:B------:R-:W-:Y:S02]  /*0fa0*/  IMAD.MOV.U32 R18, RZ, RZ, RZ ;  /* 0x000000ffff127224 */ /* 0x000fe400078e00ff */
[----:B------:R-:W-:-:S06]  /*0fb0*/  VIADD R19, R24, 0x7fe00000 ;  /* 0x7fe0000018137836 */ /* 0x000fcc0000000000 */
[----:B------:R-:W-:-:S10]  /*0fc0*/  DMUL R22, R26, R18 ;  /* 0x000000121a167228 */ /* 0x000fd40000000000 */
[----:B------:R-:W-:-:S13]  /*0fd0*/  FSETP.GTU.AND P0, PT, |R23|, 1.469367938527859385e-39, PT ;  /* 0x001000001700780b */ /* 0x000fda0003f0c200 */
[----:B------:R-:W-:Y:S05]  /*0fe0*/  @P0 BRA `(.L_x_11) ;  /* 0x0000000000940947 */ /* 0x000fea0003800000 */
[----:B------:R-:W-:Y:S01]  /*0ff0*/  DFMA R10, R26, -R10, R20 ;  /* 0x8000000a1a0a722b */ /* 0x000fe20000000014 */
[----:B------:R-:W-:-:S09]  /*1000*/  IMAD.MOV.U32 R18, RZ, RZ, RZ ;  /* 0x000000ffff127224 */ /* 0x000fd200078e00ff */
[C---:B------:R-:W-:Y:S02]  /*1010*/  FSETP.NEU.AND P0, PT, R11.reuse, RZ, PT ;  /* 0x000000ff0b00720b */ /* 0x040fe40003f0d000 */
[----:B------:R-:W-:-:S04]  /*1020*/  LOP3.LUT R29, R11, 0x80000000, R29, 0x48, !PT ;  /* 0x800000000b1d7812 */ /* 0x000fc800078e481d */
[----:B------:R-:W-:-:S07]  /*1030*/  LOP3.LUT R19, R29, R19, RZ, 0xfc, !PT ;  /* 0x000000131d137212 */ /* 0x000fce00078efcff */
[----:B------:R-:W-:Y:S05]  /*1040*/  @!P0 BRA `(.L_x_11) ;  /* 0x00000000007c8947 */ /* 0x000fea0003800000 */
[----:B------:R-:W-:Y:S01]  /*1050*/  IMAD.MOV R11, RZ, RZ, -R24 ;  /* 0x000000ffff0b7224 */ /* 0x000fe200078e0a18 */
[----:B------:R-:W-:Y:S01]  /*1060*/  DMUL.RP R18, R26, R18 ;  /* 0x000000121a127228 */ /* 0x000fe20000008000 */
[----:B------:R-:W-:-:S06]  /*1070*/  IMAD.MOV.U32 R10, RZ, RZ, RZ ;  /* 0x000000ffff0a7224 */ /* 0x000fcc00078e00ff */
[----:B------:R-:W-:-:S03]  /*1080*/  DFMA R10, R22, -R10, R26 ;  /* 0x8000000a160a722b */ /* 0x000fc6000000001a */
[----:B------:R-:W-:-:S03]  /*1090*/  LOP3.LUT R29, R19, R29, RZ, 0x3c, !PT ;  /* 0x0000001d131d7212 */ /* 0x000fc600078e3cff */
[----:B------:R-:W-:-:S04]  /*10a0*/  IADD3 R10, PT, PT, -R24, -0x43300000, RZ ;  /* 0xbcd00000180a7810 */ /* 0x000fc80007ffe1ff */
[----:B------:R-:W-:-:S04]  /*10b0*/  FSETP.NEU.AND P0, PT, |R11|, R10, PT ;  /* 0x0000000a0b00720b */ /* 0x000fc80003f0d200 */
[----:B------:R-:W-:Y:S02]  /*10c0*/  FSEL R22, R18, R22, !P0 ;  /* 0x0000001612167208 */ /* 0x000fe40004000000 */
[----:B------:R-:W-:Y:S01]  /*10d0*/  FSEL R23, R29, R23, !P0 ;  /* 0x000000171d177208 */ /* 0x000fe20004000000 */
[----:B------:R-:W-:Y:S06]  /*10e0*/  BRA `(.L_x_11) ;  /* 0x0000000000547947 */ /* 0x000fec0003800000 */
.L_x_10:
[----:B------:R-:W-:-:S14]  /*10f0*/  DSETP.NAN.AND P0, PT, R18, R18, PT ;  /* 0x000000121200722a */ /* 0x000fdc0003f08000 */
[----:B------:R-:W-:Y:S05]  /*1100*/  @P0 BRA `(.L_x_12) ;  /* 0x0000000000440947 */ /* 0x000fea0003800000 */
[----:B------:R-:W-:-:S14]  /*1110*/  DSETP.NAN.AND P0, PT, R28, R28, PT ;  /* 0x0000001c1c00722a */ /* 0x000fdc0003f08000 */
[----:B------:R-:W-:Y:S05]  /*1120*/  @P0 BRA `(.L_x_13) ;  /* 0x0000000000300947 */ /* 0x000fea0003800000 */
[----:B------:R-:W-:Y:S01]  /*1130*/  ISETP.NE.AND P0, PT, R33, R32, PT ;  /* 0x000000202100720c */ /* 0x000fe20003f05270 */
[----:B------:R-:W-:Y:S02]  /*1140*/  IMAD.MOV.U32 R22, RZ, RZ, 0x0 ;  /* 0x00000000ff167424 */ /* 0x000fe400078e00ff */
[----:B------:R-:W-:-:S10]  /*1150*/  IMAD.MOV.U32 R23, RZ, RZ, -0x80000 ;  /* 0xfff80000ff177424 */ /* 0x000fd400078e00ff */
[----:B------:R-:W-:Y:S05]  /*1160*/  @!P0 BRA `(.L_x_11) ;  /* 0x0000000000348947 */ /* 0x000fea0003800000 */
[----:B------:R-:W-:Y:S02]  /*1170*/  ISETP.NE.AND P0, PT, R33, 0x7ff00000, PT ;  /* 0x7ff000002100780c */ /* 0x000fe40003f05270 */
[----:B------:R-:W-:Y:S02]  /*1180*/  LOP3.LUT R23, R19, 0x80000000, R29, 0x48, !PT ;  /* 0x8000000013177812 */ /* 0x000fe400078e481d */
[----:B------:R-:W-:-:S13]  /*1190*/  ISETP.EQ.OR P0, PT, R32, RZ, !P0 ;  /* 0x000000ff2000720c */ /* 0x000fda0004702670 */
[----:B------:R-:W-:Y:S01]  /*11a0*/  @P0 LOP3.LUT R10, R23, 0x7ff00000, RZ, 0xfc, !PT ;  /* 0x7ff00000170a0812 */ /* 0x000fe200078efcff */
[----:B------:R-:W-:Y:S02]  /*11b0*/  @!P0 IMAD.MOV.U32 R22, RZ, RZ, RZ ;  /* 0x000000ffff168224 */ /* 0x000fe400078e00ff */
[----:B------:R-:W-:Y:S02]  /*11c0*/  @P0 IMAD.MOV.U32 R22, RZ, RZ, RZ ;  /* 0x000000ffff160224 */ /* 0x000fe400078e00ff */
[----:B------:R-:W-:Y:S01]  /*11d0*/  @P0 IMAD.MOV.U32 R23, RZ, RZ, R10 ;  /* 0x000000ffff170224 */ /* 0x000fe200078e000a */
[----:B------:R-:W-:Y:S06]  /*11e0*/  BRA `(.L_x_11) ;  /* 0x0000000000147947 */ /* 0x000fec0003800000 */
.L_x_13:
[----:B------:R-:W-:Y:S01]  /*11f0*/  LOP3.LUT R23, R29, 0x80000, RZ, 0xfc, !PT ;  /* 0x000800001d177812 */ /* 0x000fe200078efcff */
[----:B------:R-:W-:Y:S01]  /*1200*/  IMAD.MOV.U32 R22, RZ, RZ, R28 ;  /* 0x000000ffff167224 */ /* 0x000fe200078e001c */
[----:B------:R-:W-:Y:S06]  /*1210*/  BRA `(.L_x_11) ;  /* 0x0000000000087947 */ /* 0x000fec0003800000 */
.L_x_12:
[----:B------:R-:W-:Y:S01]  /*1220*/  LOP3.LUT R23, R19, 0x80000, RZ, 0xfc, !PT ;  /* 0x0008000013177812 */ /* 0x000fe200078efcff */
[----:B------:R-:W-:-:S07]  /*1230*/  IMAD.MOV.U32 R22, RZ, RZ, R18 ;  /* 0x000000ffff167224 */ /* 0x000fce00078e0012 */
.L_x_11:
[----:B------:R-:W-:Y:S05]  /*1240*/  BSYNC.RECONVERGENT B1 ;  /* 0x0000000000017941 */ /* 0x000fea0003800200 */
.L_x_9:
[----:B------:R-:W-:Y:S02]  /*1250*/  IMAD.MOV.U32 R31, RZ, RZ, 0x0 ;  /* 0x00000000ff1f7424 */ /* 0x000fe400078e00ff */
[----:B------:R-:W-:Y:S02]  /*1260*/  IMAD.MOV.U32 R10, RZ, RZ, R22 ;  /* 0x000000ffff0a7224 */ /* 0x000fe400078e0016 */
[----:B------:R-:W-:Y:S01]  /*1270*/  IMAD.MOV.U32 R11, RZ, RZ, R23 ;  /* 0x000000ffff0b7224 */ /* 0x000fe200078e0017 */
[----:B------:R-:W-:Y:S06]  /*1280*/  RET.REL.NODEC R30 `(_Z19gauss_seidel_kernelPdS_S_iid) ;  /* 0xffffffec1e5c7950 */ /* 0x000fec0003c3ffff */
.L_x_14:
[----:B------:R-:W-:-:S00]  /*1290*/  BRA `(.L_x_14) ;  /* 0xfffffffc00fc7947 */ /* 0x000fc0000383ffff */
[----:B------:R-:W-:-:S00]  /*12a0*/  NOP ;  /* 0x0000000000007918 */ /* 0x000fc00000000000 */
        /* <DEDUP_REMOVED lines=13> */
.L_x_15:


//--------------------- .nv.shared.reserved.0     --------------------------
	.section	.nv.shared.reserved.0,"aw",@nobits
	.weak		__nv_reservedSMEM_offset_0_alias
	.size		__nv_reservedSMEM_offset_0_alias, 0, 64
	.other		__nv_reservedSMEM_offset_0_alias,@"STO_CUDA_RESERVED_SHARED STV_DEFAULT"
__nv_reservedSMEM_offset_0_alias:
	.zero		0
	.zero		64


//--------------------- .nv.constant0._Z19gauss_seidel_kernelPdS_S_iid --------------------------
	.section	.nv.constant0._Z19gauss_seidel_kernelPdS_S_iid,"a",@progbits
	.sectionflags	@""
	.align	4
.nv.constant0._Z19gauss_seidel_kernelPdS_S_iid:
	.zero		936


//--------------------- SYMBOLS --------------------------

	.type		.nv.reservedSmem.offset0,@object
	.size		.nv.reservedSmem.offset0,0x4
